//
// Generated by NVIDIA NVVM Compiler
//
// Compiler Build ID: CL-36424714
// Cuda compilation tools, release 13.0, V13.0.88
// Based on NVVM 20.0.0
//

.version 9.0
.target sm_100
.address_size 64

	// .globl	_Z17BFS_Bqueue_kernelPiS_S_S_S_S_S_S_PfS0_S0_S_
// _ZZ17BFS_Bqueue_kernelPiS_S_S_S_S_S_S_PfS0_S0_S_E12c_frontier_s has been demoted
// _ZZ17BFS_Bqueue_kernelPiS_S_S_S_S_S_S_PfS0_S0_S_E17c_frontier_tail_s has been demoted
// _ZZ17BFS_Bqueue_kernelPiS_S_S_S_S_S_S_PfS0_S0_S_E19our_c_frontier_tail has been demoted

.visible .entry _Z17BFS_Bqueue_kernelPiS_S_S_S_S_S_S_PfS0_S0_S_(
	.param .u64 .ptr .align 1 _Z17BFS_Bqueue_kernelPiS_S_S_S_S_S_S_PfS0_S0_S__param_0,
	.param .u64 .ptr .align 1 _Z17BFS_Bqueue_kernelPiS_S_S_S_S_S_S_PfS0_S0_S__param_1,
	.param .u64 .ptr .align 1 _Z17BFS_Bqueue_kernelPiS_S_S_S_S_S_S_PfS0_S0_S__param_2,
	.param .u64 .ptr .align 1 _Z17BFS_Bqueue_kernelPiS_S_S_S_S_S_S_PfS0_S0_S__param_3,
	.param .u64 .ptr .align 1 _Z17BFS_Bqueue_kernelPiS_S_S_S_S_S_S_PfS0_S0_S__param_4,
	.param .u64 .ptr .align 1 _Z17BFS_Bqueue_kernelPiS_S_S_S_S_S_S_PfS0_S0_S__param_5,
	.param .u64 .ptr .align 1 _Z17BFS_Bqueue_kernelPiS_S_S_S_S_S_S_PfS0_S0_S__param_6,
	.param .u64 .ptr .align 1 _Z17BFS_Bqueue_kernelPiS_S_S_S_S_S_S_PfS0_S0_S__param_7,
	.param .u64 .ptr .align 1 _Z17BFS_Bqueue_kernelPiS_S_S_S_S_S_S_PfS0_S0_S__param_8,
	.param .u64 .ptr .align 1 _Z17BFS_Bqueue_kernelPiS_S_S_S_S_S_S_PfS0_S0_S__param_9,
	.param .u64 .ptr .align 1 _Z17BFS_Bqueue_kernelPiS_S_S_S_S_S_S_PfS0_S0_S__param_10,
	.param .u64 .ptr .align 1 _Z17BFS_Bqueue_kernelPiS_S_S_S_S_S_S_PfS0_S0_S__param_11
)
{
	.reg .pred 	%p<11>;
	.reg .b32 	%r<38>;
	.reg .b32 	%f<16>;
	.reg .b64 	%rd<51>;
	// demoted variable
	.shared .align 4 .b8 _ZZ17BFS_Bqueue_kernelPiS_S_S_S_S_S_S_PfS0_S0_S_E12c_frontier_s[2048];
	// demoted variable
	.shared .align 4 .u32 _ZZ17BFS_Bqueue_kernelPiS_S_S_S_S_S_S_PfS0_S0_S_E17c_frontier_tail_s;
	// demoted variable
	.shared .align 4 .u32 _ZZ17BFS_Bqueue_kernelPiS_S_S_S_S_S_S_PfS0_S0_S_E19our_c_frontier_tail;
	ld.param.u64 	%rd15, [_Z17BFS_Bqueue_kernelPiS_S_S_S_S_S_S_PfS0_S0_S__param_0];
	ld.param.u64 	%rd16, [_Z17BFS_Bqueue_kernelPiS_S_S_S_S_S_S_PfS0_S0_S__param_1];
	ld.param.u64 	%rd20, [_Z17BFS_Bqueue_kernelPiS_S_S_S_S_S_S_PfS0_S0_S__param_2];
	ld.param.u64 	%rd21, [_Z17BFS_Bqueue_kernelPiS_S_S_S_S_S_S_PfS0_S0_S__param_3];
	ld.param.u64 	%rd17, [_Z17BFS_Bqueue_kernelPiS_S_S_S_S_S_S_PfS0_S0_S__param_4];
	ld.param.u64 	%rd18, [_Z17BFS_Bqueue_kernelPiS_S_S_S_S_S_S_PfS0_S0_S__param_5];
	ld.param.u64 	%rd22, [_Z17BFS_Bqueue_kernelPiS_S_S_S_S_S_S_PfS0_S0_S__param_6];
	ld.param.u64 	%rd19, [_Z17BFS_Bqueue_kernelPiS_S_S_S_S_S_S_PfS0_S0_S__param_7];
	ld.param.u64 	%rd23, [_Z17BFS_Bqueue_kernelPiS_S_S_S_S_S_S_PfS0_S0_S__param_8];
	ld.param.u64 	%rd24, [_Z17BFS_Bqueue_kernelPiS_S_S_S_S_S_S_PfS0_S0_S__param_9];
	ld.param.u64 	%rd25, [_Z17BFS_Bqueue_kernelPiS_S_S_S_S_S_S_PfS0_S0_S__param_10];
	ld.param.u64 	%rd26, [_Z17BFS_Bqueue_kernelPiS_S_S_S_S_S_S_PfS0_S0_S__param_11];
	cvta.to.global.u64 	%rd1, %rd22;
	cvta.to.global.u64 	%rd2, %rd26;
	cvta.to.global.u64 	%rd3, %rd25;
	cvta.to.global.u64 	%rd4, %rd24;
	cvta.to.global.u64 	%rd5, %rd23;
	cvta.to.global.u64 	%rd6, %rd20;
	cvta.to.global.u64 	%rd7, %rd21;
	mov.u32 	%r37, %tid.x;
	setp.ne.s32 	%p1, %r37, 0;
	@%p1 bra 	$L__BB0_2;
	mov.b32 	%r14, 0;
	st.shared.u32 	[_ZZ17BFS_Bqueue_kernelPiS_S_S_S_S_S_S_PfS0_S0_S_E17c_frontier_tail_s], %r14;
$L__BB0_2:
	bar.sync 	0;
	mov.u32 	%r15, %ctaid.x;
	mov.u32 	%r2, %ntid.x;
	mad.lo.s32 	%r3, %r15, %r2, %r37;
	cvta.to.global.u64 	%rd27, %rd16;
	ld.global.u32 	%r16, [%rd27];
	setp.ge.s32 	%p2, %r3, %r16;
	@%p2 bra 	$L__BB0_12;
	cvta.to.global.u64 	%rd28, %rd15;
	mul.wide.s32 	%rd29, %r3, 4;
	add.s64 	%rd30, %rd28, %rd29;
	ld.global.u32 	%r4, [%rd30];
	cvta.to.global.u64 	%rd31, %rd17;
	mul.wide.s32 	%rd32, %r4, 4;
	add.s64 	%rd8, %rd31, %rd32;
	ld.global.u32 	%r36, [%rd8];
	ld.global.u32 	%r17, [%rd8+4];
	setp.ge.s32 	%p3, %r36, %r17;
	@%p3 bra 	$L__BB0_12;
	cvta.to.global.u64 	%rd9, %rd18;
	cvta.to.global.u64 	%rd10, %rd19;
	add.s64 	%rd37, %rd5, %rd32;
	add.s64 	%rd39, %rd4, %rd32;
$L__BB0_5:
	mul.wide.s32 	%rd33, %r36, 4;
	add.s64 	%rd11, %rd9, %rd33;
	ld.global.u32 	%r7, [%rd11];
	mul.wide.s32 	%rd34, %r7, 4;
	add.s64 	%rd35, %rd10, %rd34;
	atom.global.exch.b32 	%r18, [%rd35], 1;
	setp.ne.s32 	%p4, %r18, 0;
	@%p4 bra 	$L__BB0_11;
	ld.global.f32 	%f1, [%rd37];
	mul.wide.s32 	%rd38, %r7, 4;
	add.s64 	%rd12, %rd5, %rd38;
	ld.global.f32 	%f2, [%rd12];
	ld.global.f32 	%f3, [%rd39];
	add.s64 	%rd13, %rd4, %rd38;
	ld.global.f32 	%f4, [%rd13];
	mul.f32 	%f5, %f3, %f4;
	fma.rn.f32 	%f6, %f1, %f2, %f5;
	add.s64 	%rd40, %rd3, %rd32;
	ld.global.f32 	%f7, [%rd40];
	add.s64 	%rd14, %rd3, %rd38;
	ld.global.f32 	%f8, [%rd14];
	fma.rn.f32 	%f9, %f7, %f8, %f6;
	add.s64 	%rd41, %rd2, %rd32;
	mov.b32 	%r19, 1;
	st.global.u32 	[%rd41], %r19;
	add.s64 	%rd42, %rd2, %rd38;
	st.global.u32 	[%rd42], %r19;
	setp.geu.f32 	%p5, %f9, 0f00000000;
	@%p5 bra 	$L__BB0_8;
	ld.global.f32 	%f10, [%rd12];
	neg.f32 	%f11, %f10;
	st.global.f32 	[%rd12], %f11;
	ld.global.f32 	%f12, [%rd13];
	neg.f32 	%f13, %f12;
	st.global.f32 	[%rd13], %f13;
	ld.global.f32 	%f14, [%rd14];
	neg.f32 	%f15, %f14;
	st.global.f32 	[%rd14], %f15;
$L__BB0_8:
	mul.wide.s32 	%rd43, %r4, 4;
	add.s64 	%rd44, %rd1, %rd43;
	ld.global.u32 	%r20, [%rd44];
	add.s32 	%r21, %r20, 1;
	mul.wide.s32 	%rd45, %r7, 4;
	add.s64 	%rd46, %rd1, %rd45;
	st.global.u32 	[%rd46], %r21;
	atom.shared.add.u32 	%r8, [_ZZ17BFS_Bqueue_kernelPiS_S_S_S_S_S_S_PfS0_S0_S_E17c_frontier_tail_s], 1;
	setp.gt.s32 	%p6, %r8, 511;
	@%p6 bra 	$L__BB0_10;
	ld.global.u32 	%r24, [%rd11];
	shl.b32 	%r25, %r8, 2;
	mov.u32 	%r26, _ZZ17BFS_Bqueue_kernelPiS_S_S_S_S_S_S_PfS0_S0_S_E12c_frontier_s;
	add.s32 	%r27, %r26, %r25;
	st.shared.u32 	[%r27], %r24;
	bra.uni 	$L__BB0_11;
$L__BB0_10:
	mov.b32 	%r22, 512;
	st.shared.u32 	[_ZZ17BFS_Bqueue_kernelPiS_S_S_S_S_S_S_PfS0_S0_S_E17c_frontier_tail_s], %r22;
	atom.global.add.u32 	%r23, [%rd7], 1;
	mul.wide.s32 	%rd47, %r23, 4;
	add.s64 	%rd48, %rd6, %rd47;
	st.global.u32 	[%rd48], %r7;
$L__BB0_11:
	add.s32 	%r36, %r36, 1;
	ld.global.u32 	%r28, [%rd8+4];
	setp.lt.s32 	%p7, %r36, %r28;
	@%p7 bra 	$L__BB0_5;
$L__BB0_12:
	setp.ne.s32 	%p8, %r37, 0;
	bar.sync 	0;
	@%p8 bra 	$L__BB0_14;
	ld.shared.u32 	%r29, [_ZZ17BFS_Bqueue_kernelPiS_S_S_S_S_S_S_PfS0_S0_S_E17c_frontier_tail_s];
	atom.global.add.u32 	%r30, [%rd7], %r29;
	st.shared.u32 	[_ZZ17BFS_Bqueue_kernelPiS_S_S_S_S_S_S_PfS0_S0_S_E19our_c_frontier_tail], %r30;
$L__BB0_14:
	bar.sync 	0;
	ld.shared.u32 	%r10, [_ZZ17BFS_Bqueue_kernelPiS_S_S_S_S_S_S_PfS0_S0_S_E17c_frontier_tail_s];
	setp.ge.s32 	%p9, %r37, %r10;
	@%p9 bra 	$L__BB0_17;
	ld.shared.u32 	%r11, [_ZZ17BFS_Bqueue_kernelPiS_S_S_S_S_S_S_PfS0_S0_S_E19our_c_frontier_tail];
	mov.u32 	%r32, _ZZ17BFS_Bqueue_kernelPiS_S_S_S_S_S_S_PfS0_S0_S_E12c_frontier_s;
$L__BB0_16:
	shl.b32 	%r31, %r37, 2;
	add.s32 	%r33, %r32, %r31;
	ld.shared.u32 	%r34, [%r33];
	add.s32 	%r35, %r11, %r37;
	mul.wide.s32 	%rd49, %r35, 4;
	add.s64 	%rd50, %rd6, %rd49;
	st.global.u32 	[%rd50], %r34;
	add.s32 	%r37, %r37, %r2;
	setp.lt.s32 	%p10, %r37, %r10;
	@%p10 bra 	$L__BB0_16;
$L__BB0_17:
	ret;

}
	// .globl	_Z12setValue_bfsIiEvPT_S0_i
.visible .entry _Z12setValue_bfsIiEvPT_S0_i(
	.param .u64 .ptr .align 1 _Z12setValue_bfsIiEvPT_S0_i_param_0,
	.param .u32 _Z12setValue_bfsIiEvPT_S0_i_param_1,
	.param .u32 _Z12setValue_bfsIiEvPT_S0_i_param_2
)
{
	.reg .pred 	%p<2>;
	.reg .b32 	%r<7>;
	.reg .b64 	%rd<5>;

	ld.param.u64 	%rd1, [_Z12setValue_bfsIiEvPT_S0_i_param_0];
	ld.param.u32 	%r2, [_Z12setValue_bfsIiEvPT_S0_i_param_1];
	ld.param.u32 	%r3, [_Z12setValue_bfsIiEvPT_S0_i_param_2];
	mov.u32 	%r4, %tid.x;
	mov.u32 	%r5, %ntid.x;
	mov.u32 	%r6, %ctaid.x;
	mad.lo.s32 	%r1, %r5, %r6, %r4;
	setp.ge.u32 	%p1, %r1, %r3;
	@%p1 bra 	$L__BB1_2;
	cvta.to.global.u64 	%rd2, %rd1;
	mul.wide.u32 	%rd3, %r1, 4;
	add.s64 	%rd4, %rd2, %rd3;
	st.global.u32 	[%rd4], %r2;
$L__BB1_2:
	ret;

}


// ===== COMPILED SASS (sm_100) =====

	.target	sm_100

	.elftype	@"ET_EXEC"


//--------------------- .note.nv.tkinfo           --------------------------
	.section	.note.nv.tkinfo,"",@"SHT_NOTE"
	.sectionflags	@"SHF_NOTE_NV_TKINFO"
	.tkinfo
        /*0018*/ 	.word	0x00000002
        /*0030*/ 	.string	""
        /*0030*/ 	.string	"ptxas"
        /*0030*/ 	.string	"Cuda compilation tools, release 13.0, V13.0.88"
        /*0030*/ 	.string	"Build cuda_13.0.r13.0/compiler.36424714_0"
        /*0030*/ 	.string	"-arch sm_100 -m 64 "



//--------------------- .note.nv.cuinfo           --------------------------
	.section	.note.nv.cuinfo,"",@"SHT_NOTE"
	.sectionflags	@"SHF_NOTE_NV_CUINFO"
        /*0018*/ 	.short	0x0002
        /*001a*/ 	.short	0x0064
        /*001c*/ 	.short	0x0082
	.zero		2


//--------------------- .nv.info                  --------------------------
	.section	.nv.info,"",@"SHT_CUDA_INFO"
	.align	4


	//----- nvinfo : EIATTR_REGCOUNT
	.align		4
        /*0000*/ 	.byte	0x04, 0x2f
        /*0002*/ 	.short	(.L_1 - .L_0)
	.align		4
.L_0:
        /*0004*/ 	.word	index@(_Z17BFS_Bqueue_kernelPiS_S_S_S_S_S_S_PfS0_S0_S_)
        /*0008*/ 	.word	0x00000028


	//----- nvinfo : EIATTR_FRAME_SIZE
	.align		4
.L_1:
        /*000c*/ 	.byte	0x04, 0x11
        /*000e*/ 	.short	(.L_3 - .L_2)
	.align		4
.L_2:
        /*0010*/ 	.word	index@(_Z17BFS_Bqueue_kernelPiS_S_S_S_S_S_S_PfS0_S0_S_)
        /*0014*/ 	.word	0x00000000


	//----- nvinfo : EIATTR_REGCOUNT
	.align		4
.L_3:
        /*0018*/ 	.byte	0x04, 0x2f
        /*001a*/ 	.short	(.L_5 - .L_4)
	.align		4
.L_4:
        /*001c*/ 	.word	index@(_Z12setValue_bfsIiEvPT_S0_i)
        /*0020*/ 	.word	0x0000000a


	//----- nvinfo : EIATTR_FRAME_SIZE
	.align		4
.L_5:
        /*0024*/ 	.byte	0x04, 0x11
        /*0026*/ 	.short	(.L_7 - .L_6)
	.align		4
.L_6:
        /*0028*/ 	.word	index@(_Z12setValue_bfsIiEvPT_S0_i)
        /*002c*/ 	.word	0x00000000


	//----- nvinfo : EIATTR_MIN_STACK_SIZE
	.align		4
.L_7:
        /*0030*/ 	.byte	0x04, 0x12
        /*0032*/ 	.short	(.L_9 - .L_8)
	.align		4
.L_8:
        /*0034*/ 	.word	index@(_Z12setValue_bfsIiEvPT_S0_i)
        /*0038*/ 	.word	0x00000000


	//----- nvinfo : EIATTR_MIN_STACK_SIZE
	.align		4
.L_9:
        /*003c*/ 	.byte	0x04, 0x12
        /*003e*/ 	.short	(.L_11 - .L_10)
	.align		4
.L_10:
        /*0040*/ 	.word	index@(_Z17BFS_Bqueue_kernelPiS_S_S_S_S_S_S_PfS0_S0_S_)
        /*0044*/ 	.word	0x00000000
.L_11:


//--------------------- .nv.compat                --------------------------
	.section	.nv.compat,"",@"SHT_CUDA_COMPAT_INFO"
	.align	4
        /*0000*/ 	.byte	0x02, 0x09, 0x00, 0x00, 0x02, 0x02, 0x01, 0x00, 0x02, 0x05, 0x05, 0x00, 0x03, 0x07, 0x01, 0x01
        /*0010*/ 	.byte	0x02, 0x03, 0x00, 0x00, 0x02, 0x06, 0x01, 0x00, 0x04, 0x0b, 0x08, 0x00, 0x09, 0x00, 0x00, 0x00
        /*0020*/ 	.byte	0x00, 0x00, 0x00, 0x00


//--------------------- .nv.info._Z12setValue_bfsIiEvPT_S0_i --------------------------
	.section	.nv.info._Z12setValue_bfsIiEvPT_S0_i,"",@"SHT_CUDA_INFO"
	.sectionflags	@""
	.align	4


	//----- nvinfo : EIATTR_CUDA_API_VERSION
	.align		4
        /*0000*/ 	.byte	0x04, 0x37
        /*0002*/ 	.short	(.L_13 - .L_12)
.L_12:
        /*0004*/ 	.word	0x00000082


	//----- nvinfo : EIATTR_KPARAM_INFO
	.align		4
.L_13:
        /*0008*/ 	.byte	0x04, 0x17
        /*000a*/ 	.short	(.L_15 - .L_14)
.L_14:
        /*000c*/ 	.word	0x00000000
        /*0010*/ 	.short	0x0002
        /*0012*/ 	.short	0x000c
        /*0014*/ 	.byte	0x00, 0xf0, 0x11, 0x00


	//----- nvinfo : EIATTR_KPARAM_INFO
	.align		4
.L_15:
        /*0018*/ 	.byte	0x04, 0x17
        /*001a*/ 	.short	(.L_17 - .L_16)
.L_16:
        /*001c*/ 	.word	0x00000000
        /*0020*/ 	.short	0x0001
        /*0022*/ 	.short	0x0008
        /*0024*/ 	.byte	0x00, 0xf0, 0x11, 0x00


	//----- nvinfo : EIATTR_KPARAM_INFO
	.align		4
.L_17:
        /*0028*/ 	.byte	0x04, 0x17
        /*002a*/ 	.short	(.L_19 - .L_18)
.L_18:
        /*002c*/ 	.word	0x00000000
        /*0030*/ 	.short	0x0000
        /*0032*/ 	.short	0x0000
        /*0034*/ 	.byte	0x00, 0xf5, 0x21, 0x00


	//----- nvinfo : EIATTR_SPARSE_MMA_MASK
	.align		4
.L_19:
        /*0038*/ 	.byte	0x03, 0x50
        /*003a*/ 	.short	0x0000


	//----- nvinfo : EIATTR_MAXREG_COUNT
	.align		4
        /*003c*/ 	.byte	0x03, 0x1b
        /*003e*/ 	.short	0x00ff


	//----- nvinfo : EIATTR_MERCURY_ISA_VERSION
	.align		4
        /*0040*/ 	.byte	0x03, 0x5f
        /*0042*/ 	.short	0x0101


	//----- nvinfo : EIATTR_VRC_CTA_INIT_COUNT
	.align		4
        /*0044*/ 	.byte	0x02, 0x4a
	.zero		1
	.zero		1


	//----- nvinfo : EIATTR_EXIT_INSTR_OFFSETS
	.align		4
        /*0048*/ 	.byte	0x04, 0x1c
        /*004a*/ 	.short	(.L_21 - .L_20)


	//   ....[0]....
.L_20:
        /*004c*/ 	.word	0x00000070


	//   ....[1]....
        /*0050*/ 	.word	0x000000d0


	//----- nvinfo : EIATTR_CBANK_PARAM_SIZE
	.align		4
.L_21:
        /*0054*/ 	.byte	0x03, 0x19
        /*0056*/ 	.short	0x0010


	//----- nvinfo : EIATTR_PARAM_CBANK
	.align		4
        /*0058*/ 	.byte	0x04, 0x0a
        /*005a*/ 	.short	(.L_23 - .L_22)
	.align		4
.L_22:
        /*005c*/ 	.word	index@(.nv.constant0._Z12setValue_bfsIiEvPT_S0_i)
        /*0060*/ 	.short	0x0380
        /*0062*/ 	.short	0x0010


	//----- nvinfo : EIATTR_SW_WAR
	.align		4
.L_23:
        /*0064*/ 	.byte	0x04, 0x36
        /*0066*/ 	.short	(.L_25 - .L_24)
.L_24:
        /*0068*/ 	.word	0x00000008
.L_25:


//--------------------- .nv.info._Z17BFS_Bqueue_kernelPiS_S_S_S_S_S_S_PfS0_S0_S_ --------------------------
	.section	.nv.info._Z17BFS_Bqueue_kernelPiS_S_S_S_S_S_S_PfS0_S0_S_,"",@"SHT_CUDA_INFO"
	.sectionflags	@""
	.align	4


	//----- nvinfo : EIATTR_CUDA_API_VERSION
	.align		4
        /*0000*/ 	.byte	0x04, 0x37
        /*0002*/ 	.short	(.L_27 - .L_26)
.L_26:
        /*0004*/ 	.word	0x00000082


	//----- nvinfo : EIATTR_KPARAM_INFO
	.align		4
.L_27:
        /*0008*/ 	.byte	0x04, 0x17
        /*000a*/ 	.short	(.L_29 - .L_28)
.L_28:
        /*000c*/ 	.word	0x00000000
        /*0010*/ 	.short	0x000b
        /*0012*/ 	.short	0x0058
        /*0014*/ 	.byte	0x00, 0xf5, 0x21, 0x00


	//----- nvinfo : EIATTR_KPARAM_INFO
	.align		4
.L_29:
        /*0018*/ 	.byte	0x04, 0x17
        /*001a*/ 	.short	(.L_31 - .L_30)
.L_30:
        /*001c*/ 	.word	0x00000000
        /*0020*/ 	.short	0x000a
        /*0022*/ 	.short	0x0050
        /*0024*/ 	.byte	0x00, 0xf5, 0x21, 0x00


	//----- nvinfo : EIATTR_KPARAM_INFO
	.align		4
.L_31:
        /*0028*/ 	.byte	0x04, 0x17
        /*002a*/ 	.short	(.L_33 - .L_32)
.L_32:
        /*002c*/ 	.word	0x00000000
        /*0030*/ 	.short	0x0009
        /*0032*/ 	.short	0x0048
        /*0034*/ 	.byte	0x00, 0xf5, 0x21, 0x00


	//----- nvinfo : EIATTR_KPARAM_INFO
	.align		4
.L_33:
        /*0038*/ 	.byte	0x04, 0x17
        /*003a*/ 	.short	(.L_35 - .L_34)
.L_34:
        /*003c*/ 	.word	0x00000000
        /*0040*/ 	.short	0x0008
        /*0042*/ 	.short	0x0040
        /*0044*/ 	.byte	0x00, 0xf5, 0x21, 0x00


	//----- nvinfo : EIATTR_KPARAM_INFO
	.align		4
.L_35:
        /*0048*/ 	.byte	0x04, 0x17
        /*004a*/ 	.short	(.L_37 - .L_36)
.L_36:
        /*004c*/ 	.word	0x00000000
        /*0050*/ 	.short	0x0007
        /*0052*/ 	.short	0x0038
        /*0054*/ 	.byte	0x00, 0xf5, 0x21, 0x00


	//----- nvinfo : EIATTR_KPARAM_INFO
	.align		4
.L_37:
        /*0058*/ 	.byte	0x04, 0x17
        /*005a*/ 	.short	(.L_39 - .L_38)
.L_38:
        /*005c*/ 	.word	0x00000000
        /*0060*/ 	.short	0x0006
        /*0062*/ 	.short	0x0030
        /*0064*/ 	.byte	0x00, 0xf5, 0x21, 0x00


	//----- nvinfo : EIATTR_KPARAM_INFO
	.align		4
.L_39:
        /*0068*/ 	.byte	0x04, 0x17
        /*006a*/ 	.short	(.L_41 - .L_40)
.L_40:
        /*006c*/ 	.word	0x00000000
        /*0070*/ 	.short	0x0005
        /*0072*/ 	.short	0x0028
        /*0074*/ 	.byte	0x00, 0xf5, 0x21, 0x00


	//----- nvinfo : EIATTR_KPARAM_INFO
	.align		4
.L_41:
        /*0078*/ 	.byte	0x04, 0x17
        /*007a*/ 	.short	(.L_43 - .L_42)
.L_42:
        /*007c*/ 	.word	0x00000000
        /*0080*/ 	.short	0x0004
        /*0082*/ 	.short	0x0020
        /*0084*/ 	.byte	0x00, 0xf5, 0x21, 0x00


	//----- nvinfo : EIATTR_KPARAM_INFO
	.align		4
.L_43:
        /*0088*/ 	.byte	0x04, 0x17
        /*008a*/ 	.short	(.L_45 - .L_44)
.L_44:
        /*008c*/ 	.word	0x00000000
        /*0090*/ 	.short	0x0003
        /*0092*/ 	.short	0x0018
        /*0094*/ 	.byte	0x00, 0xf5, 0x21, 0x00


	//----- nvinfo : EIATTR_KPARAM_INFO
	.align		4
.L_45:
        /*0098*/ 	.byte	0x04, 0x17
        /*009a*/ 	.short	(.L_47 - .L_46)
.L_46:
        /*009c*/ 	.word	0x00000000
        /*00a0*/ 	.short	0x0002
        /*00a2*/ 	.short	0x0010
        /*00a4*/ 	.byte	0x00, 0xf5, 0x21, 0x00


	//----- nvinfo : EIATTR_KPARAM_INFO
	.align		4
.L_47:
        /*00a8*/ 	.byte	0x04, 0x17
        /*00aa*/ 	.short	(.L_49 - .L_48)
.L_48:
        /*00ac*/ 	.word	0x00000000
        /*00b0*/ 	.short	0x0001
        /*00b2*/ 	.short	0x0008
        /*00b4*/ 	.byte	0x00, 0xf5, 0x21, 0x00


	//----- nvinfo : EIATTR_KPARAM_INFO
	.align		4
.L_49:
        /*00b8*/ 	.byte	0x04, 0x17
        /*00ba*/ 	.short	(.L_51 - .L_50)
.L_50:
        /*00bc*/ 	.word	0x00000000
        /*00c0*/ 	.short	0x0000
        /*00c2*/ 	.short	0x0000
        /*00c4*/ 	.byte	0x00, 0xf5, 0x21, 0x00


	//----- nvinfo : EIATTR_SPARSE_MMA_MASK
	.align		4
.L_51:
        /*00c8*/ 	.byte	0x03, 0x50
        /*00ca*/ 	.short	0x0000


	//----- nvinfo : EIATTR_MAXREG_COUNT
	.align		4
        /*00cc*/ 	.byte	0x03, 0x1b
        /*00ce*/ 	.short	0x00ff


	//----- nvinfo : EIATTR_NUM_BARRIERS
	.align		4
        /*00d0*/ 	.byte	0x02, 0x4c
        /*00d2*/ 	.byte	0x01
	.zero		1


	//----- nvinfo : EIATTR_MERCURY_ISA_VERSION
	.align		4
        /*00d4*/ 	.byte	0x03, 0x5f
        /*00d6*/ 	.short	0x0101


	//----- nvinfo : EIATTR_INT_WARP_WIDE_INSTR_OFFSETS
	.align		4
        /*00d8*/ 	.byte	0x04, 0x31
        /*00da*/ 	.short	(.L_53 - .L_52)


	//   ....[0]....
.L_52:
        /*00dc*/ 	.word	0x000004a0


	//   ....[1]....
        /*00e0*/ 	.word	0x00000570


	//   ....[2]....
        /*00e4*/ 	.word	0x00000640


	//   ....[3]....
        /*00e8*/ 	.word	0x000006f0


	//   ....[4]....
        /*00ec*/ 	.word	0x00000820


	//   ....[5]....
        /*00f0*/ 	.word	0x000008c0


	//----- nvinfo : EIATTR_VRC_CTA_INIT_COUNT
	.align		4
.L_53:
        /*00f4*/ 	.byte	0x02, 0x4a
	.zero		1
	.zero		1


	//----- nvinfo : EIATTR_EXIT_INSTR_OFFSETS
	.align		4
        /*00f8*/ 	.byte	0x04, 0x1c
        /*00fa*/ 	.short	(.L_55 - .L_54)


	//   ....[0]....
.L_54:
        /*00fc*/ 	.word	0x00000960


	//   ....[1]....
        /*0100*/ 	.word	0x00000a00


	//----- nvinfo : EIATTR_CRS_STACK_SIZE
	.align		4
.L_55:
        /*0104*/ 	.byte	0x04, 0x1e
        /*0106*/ 	.short	(.L_57 - .L_56)
.L_56:
        /*0108*/ 	.word	0x00000000


	//----- nvinfo : EIATTR_CBANK_PARAM_SIZE
	.align		4
.L_57:
        /*010c*/ 	.byte	0x03, 0x19
        /*010e*/ 	.short	0x0060


	//----- nvinfo : EIATTR_PARAM_CBANK
	.align		4
        /*0110*/ 	.byte	0x04, 0x0a
        /*0112*/ 	.short	(.L_59 - .L_58)
	.align		4
.L_58:
        /*0114*/ 	.word	index@(.nv.constant0._Z17BFS_Bqueue_kernelPiS_S_S_S_S_S_S_PfS0_S0_S_)
        /*0118*/ 	.short	0x0380
        /*011a*/ 	.short	0x0060


	//----- nvinfo : EIATTR_SW_WAR
	.align		4
.L_59:
        /*011c*/ 	.byte	0x04, 0x36
        /*011e*/ 	.short	(.L_61 - .L_60)
.L_60:
        /*0120*/ 	.word	0x00000008
.L_61:


//--------------------- .nv.callgraph             --------------------------
	.section	.nv.callgraph,"",@"SHT_CUDA_CALLGRAPH"
	.align	4
	.sectionentsize	8
	.align		4
        /*0000*/ 	.word	0x00000000
	.align		4
        /*0004*/ 	.word	0xffffffff
	.align		4
        /*0008*/ 	.word	0x00000000
	.align		4
        /*000c*/ 	.word	0xfffffffe
	.align		4
        /*0010*/ 	.word	0x00000000
	.align		4
        /*0014*/ 	.word	0xfffffffd
	.align		4
        /*0018*/ 	.word	0x00000000
	.align		4
        /*001c*/ 	.word	0xfffffffc


//--------------------- .text._Z12setValue_bfsIiEvPT_S0_i --------------------------
	.section	.text._Z12setValue_bfsIiEvPT_S0_i,"ax",@progbits
	.align	128
        .global         _Z12setValue_bfsIiEvPT_S0_i
        .type           _Z12setValue_bfsIiEvPT_S0_i,@function
        .size           _Z12setValue_bfsIiEvPT_S0_i,(.L_x_11 - _Z12setValue_bfsIiEvPT_S0_i)
        .other          _Z12setValue_bfsIiEvPT_S0_i,@"STO_CUDA_ENTRY STV_DEFAULT"
_Z12setValue_bfsIiEvPT_S0_i:
.text._Z12setValue_bfsIiEvPT_S0_i:
[----:B------:R-:W-:Y:S01]  /*0000*/  LDC R1, c[0x0][0x37c] ;  /* 0x0000df00ff017b82 */ /* 0x000fe20000000800 */
[----:B------:R-:W0:Y:S01]  /*0010*/  S2R R5, SR_TID.X ;  /* 0x0000000000057919 */ /* 0x000e220000002100 */
[----:B------:R-:W0:Y:S01]  /*0020*/  LDCU UR4, c[0x0][0x360] ;  /* 0x00006c00ff0477ac */ /* 0x000e220008000800 */
[----:B------:R-:W0:Y:S01]  /*0030*/  S2R R0, SR_CTAID.X ;  /* 0x0000000000007919 */ /* 0x000e220000002500 */
[----:B------:R-:W1:Y:S01]  /*0040*/  LDCU UR5, c[0x0][0x38c] ;  /* 0x00007180ff0577ac */ /* 0x000e620008000800 */
[----:B0-----:R-:W-:-:S05]  /*0050*/  IMAD R5, R0, UR4, R5 ;  /* 0x0000000400057c24 */ /* 0x001fca000f8e0205 */
[----:B-1----:R-:W-:-:S13]  /*0060*/  ISETP.GE.U32.AND P0, PT, R5, UR5, PT ;  /* 0x0000000505007c0c */ /* 0x002fda000bf06070 */
[----:B------:R-:W-:Y:S05]  /*0070*/  @P0 EXIT ;  /* 0x000000000000094d */ /* 0x000fea0003800000 */
[----:B------:R-:W0:Y:S01]  /*0080*/  LDC.64 R2, c[0x0][0x380] ;  /* 0x0000e000ff027b82 */ /* 0x000e220000000a00 */
[----:B------:R-:W1:Y:S07]  /*0090*/  LDCU.64 UR4, c[0x0][0x358] ;  /* 0x00006b00ff0477ac */ /* 0x000e6e0008000a00 */
[----:B------:R-:W1:Y:S01]  /*00a0*/  LDC R7, c[0x0][0x388] ;  /* 0x0000e200ff077b82 */ /* 0x000e620000000800 */
[----:B0-----:R-:W-:-:S05]  /*00b0*/  IMAD.WIDE.U32 R2, R5, 0x4, R2 ;  /* 0x0000000405027825 */ /* 0x001fca00078e0002 */
[----:B-1----:R-:W-:Y:S01]  /*00c0*/  STG.E desc[UR4][R2.64], R7 ;  /* 0x0000000702007986 */ /* 0x002fe2000c101904 */
[----:B------:R-:W-:Y:S05]  /*00d0*/  EXIT ;  /* 0x000000000000794d */ /* 0x000fea0003800000 */
.L_x_0:
[----:B------:R-:W-:-:S00]  /*00e0*/  BRA `(.L_x_0) ;  /* 0xfffffffc00fc7947 */ /* 0x000fc0000383ffff */
[----:B------:R-:W-:-:S00]  /*00f0*/  NOP ;  /* 0x0000000000007918 */ /* 0x000fc00000000000 */
        /* <DEDUP_REMOVED lines=8> */
.L_x_11:


//--------------------- .text._Z17BFS_Bqueue_kernelPiS_S_S_S_S_S_S_PfS0_S0_S_ --------------------------
	.section	.text._Z17BFS_Bqueue_kernelPiS_S_S_S_S_S_S_PfS0_S0_S_,"ax",@progbits
	.align	128
        .global         _Z17BFS_Bqueue_kernelPiS_S_S_S_S_S_S_PfS0_S0_S_
        .type           _Z17BFS_Bqueue_kernelPiS_S_S_S_S_S_S_PfS0_S0_S_,@function
        .size           _Z17BFS_Bqueue_kernelPiS_S_S_S_S_S_S_PfS0_S0_S_,(.L_x_12 - _Z17BFS_Bqueue_kernelPiS_S_S_S_S_S_S_PfS0_S0_S_)
        .other          _Z17BFS_Bqueue_kernelPiS_S_S_S_S_S_S_PfS0_S0_S_,@"STO_CUDA_ENTRY STV_DEFAULT"
_Z17BFS_Bqueue_kernelPiS_S_S_S_S_S_S_PfS0_S0_S_:
.text._Z17BFS_Bqueue_kernelPiS_S_S_S_S_S_S_PfS0_S0_S_:
[----:B------:R-:W-:Y:S01]  /*0000*/  LDC R1, c[0x0][0x37c] ;  /* 0x0000df00ff017b82 */ /* 0x000fe20000000800 */
[----:B------:R-:W0:Y:S07]  /*0010*/  S2R R3, SR_TID.X ;  /* 0x0000000000037919 */ /* 0x000e2e0000002100 */
[----:B------:R-:W1:Y:S01]  /*0020*/  LDC.64 R4, c[0x0][0x388] ;  /* 0x0000e200ff047b82 */ /* 0x000e620000000a00 */
[----:B------:R-:W1:Y:S01]  /*0030*/  LDCU.64 UR6, c[0x0][0x358] ;  /* 0x00006b00ff0677ac */ /* 0x000e620008000a00 */
[----:B0-----:R-:W-:-:S13]  /*0040*/  ISETP.NE.AND P0, PT, R3, RZ, PT ;  /* 0x000000ff0300720c */ /* 0x001fda0003f05270 */
[----:B------:R-:W0:Y:S01]  /*0050*/  @!P0 S2R R7, SR_CgaCtaId ;  /* 0x0000000000078919 */ /* 0x000e220000008800 */
[----:B------:R-:W-:-:S04]  /*0060*/  @!P0 MOV R0, 0x400 ;  /* 0x0000040000008802 */ /* 0x000fc80000000f00 */
[----:B0-----:R-:W-:-:S05]  /*0070*/  @!P0 LEA R7, R7, R0, 0x18 ;  /* 0x0000000007078211 */ /* 0x001fca00078ec0ff */
[----:B------:R0:W-:Y:S01]  /*0080*/  @!P0 STS [R7+0x800], RZ ;  /* 0x000800ff07008388 */ /* 0x0001e20000000800 */
[----:B------:R-:W-:Y:S06]  /*0090*/  BAR.SYNC.DEFER_BLOCKING 0x0 ;  /* 0x0000000000007b1d */ /* 0x000fec0000010000 */
[----:B-1----:R-:W2:Y:S02]  /*00a0*/  LDG.E R4, desc[UR6][R4.64] ;  /* 0x0000000604047981 */ /* 0x002ea4000c1e1900 */
[----:B------:R-:W1:Y:S01]  /*00b0*/  S2UR UR4, SR_CTAID.X ;  /* 0x00000000000479c3 */ /* 0x000e620000002500 */
[----:B------:R-:W-:Y:S07]  /*00c0*/  BSSY.RECONVERGENT B0, `(.L_x_1) ;  /* 0x000006c000007945 */ /* 0x000fee0003800200 */
[----:B------:R-:W1:Y:S02]  /*00d0*/  LDC R0, c[0x0][0x360] ;  /* 0x0000d800ff007b82 */ /* 0x000e640000000800 */
[----:B-1----:R-:W-:-:S05]  /*00e0*/  IMAD R9, R0, UR4, R3 ;  /* 0x0000000400097c24 */ /* 0x002fca000f8e0203 */
[----:B--2---:R-:W-:-:S13]  /*00f0*/  ISETP.GE.AND P0, PT, R9, R4, PT ;  /* 0x000000040900720c */ /* 0x004fda0003f06270 */
[----:B0-----:R-:W-:Y:S05]  /*0100*/  @P0 BRA `(.L_x_2) ;  /* 0x00000004009c0947 */ /* 0x001fea0003800000 */
[----:B------:R-:W0:Y:S08]  /*0110*/  LDC.64 R4, c[0x0][0x380] ;  /* 0x0000e000ff047b82 */ /* 0x000e300000000a00 */
[----:B------:R-:W1:Y:S01]  /*0120*/  LDC.64 R22, c[0x0][0x3a0] ;  /* 0x0000e800ff167b82 */ /* 0x000e620000000a00 */
[----:B0-----:R-:W-:-:S05]  /*0130*/  IMAD.WIDE R4, R9, 0x4, R4 ;  /* 0x0000000409047825 */ /* 0x001fca00078e0204 */
[----:B------:R-:W1:Y:S02]  /*0140*/  LDG.E R2, desc[UR6][R4.64] ;  /* 0x0000000604027981 */ /* 0x000e64000c1e1900 */
[----:B-1----:R-:W-:-:S05]  /*0150*/  IMAD.WIDE R22, R2, 0x4, R22 ;  /* 0x0000000402167825 */ /* 0x002fca00078e0216 */
[----:B------:R-:W2:Y:S04]  /*0160*/  LDG.E R4, desc[UR6][R22.64] ;  /* 0x0000000616047981 */ /* 0x000ea8000c1e1900 */
[----:B------:R-:W2:Y:S02]  /*0170*/  LDG.E R7, desc[UR6][R22.64+0x4] ;  /* 0x0000040616077981 */ /* 0x000ea4000c1e1900 */
[----:B--2---:R-:W-:-:S13]  /*0180*/  ISETP.GE.AND P0, PT, R4, R7, PT ;  /* 0x000000070400720c */ /* 0x004fda0003f06270 */
[----:B------:R-:W-:Y:S05]  /*0190*/  @P0 BRA `(.L_x_2) ;  /* 0x0000000400780947 */ /* 0x000fea0003800000 */
[----:B------:R-:W0:Y:S08]  /*01a0*/  LDC.64 R10, c[0x0][0x3c0] ;  /* 0x0000f000ff0a7b82 */ /* 0x000e300000000a00 */
[----:B------:R-:W1:Y:S08]  /*01b0*/  LDC.64 R8, c[0x0][0x3c8] ;  /* 0x0000f200ff087b82 */ /* 0x000e700000000a00 */
[----:B------:R-:W2:Y:S08]  /*01c0*/  LDC.64 R20, c[0x0][0x390] ;  /* 0x0000e400ff147b82 */ /* 0x000eb00000000a00 */
[----:B------:R-:W3:Y:S01]  /*01d0*/  LDC.64 R18, c[0x0][0x3c0] ;  /* 0x0000f000ff127b82 */ /* 0x000ee20000000a00 */
[----:B0-----:R-:W-:-:S07]  /*01e0*/  IMAD.WIDE R10, R2, 0x4, R10 ;  /* 0x00000004020a7825 */ /* 0x001fce00078e020a */
[----:B------:R-:W0:Y:S01]  /*01f0*/  LDC.64 R16, c[0x0][0x3c8] ;  /* 0x0000f200ff107b82 */ /* 0x000e220000000a00 */
[----:B-1----:R-:W-:-:S07]  /*0200*/  IMAD.WIDE R8, R2, 0x4, R8 ;  /* 0x0000000402087825 */ /* 0x002fce00078e0208 */
[----:B------:R-:W1:Y:S08]  /*0210*/  LDC.64 R14, c[0x0][0x3a8] ;  /* 0x0000ea00ff0e7b82 */ /* 0x000e700000000a00 */
[----:B--2---:R-:W4:Y:S02]  /*0220*/  LDC.64 R12, c[0x0][0x3b8] ;  /* 0x0000ee00ff0c7b82 */ /* 0x004f240000000a00 */
.L_x_6:
[----:B-1----:R-:W-:-:S05]  /*0230*/  IMAD.WIDE R6, R4, 0x4, R14 ;  /* 0x0000000404067825 */ /* 0x002fca00078e020e */
[----:B------:R-:W4:Y:S01]  /*0240*/  LDG.E R5, desc[UR6][R6.64] ;  /* 0x0000000606057981 */ /* 0x000f22000c1e1900 */
[----:B------:R-:W-:Y:S02]  /*0250*/  HFMA2 R37, -RZ, RZ, 0, 5.9604644775390625e-08 ;  /* 0x00000001ff257431 */ /* 0x000fe400000001ff */
[----:B----4-:R-:W-:-:S06]  /*0260*/  IMAD.WIDE R24, R5, 0x4, R12 ;  /* 0x0000000405187825 */ /* 0x010fcc00078e020c */
[----:B------:R-:W2:Y:S01]  /*0270*/  ATOMG.E.EXCH.STRONG.GPU PT, R24, desc[UR6][R24.64], R37 ;  /* 0x80000025181879a8 */ /* 0x000ea2000c1ef106 */
[----:B------:R-:W-:Y:S01]  /*0280*/  BSSY.RECONVERGENT B1, `(.L_x_3) ;  /* 0x000004b000017945 */ /* 0x000fe20003800200 */
[----:B--2---:R-:W-:-:S13]  /*0290*/  ISETP.NE.AND P0, PT, R24, RZ, PT ;  /* 0x000000ff1800720c */ /* 0x004fda0003f05270 */
[----:B0-----:R-:W-:Y:S05]  /*02a0*/  @P0 BRA `(.L_x_4) ;  /* 0x0000000400200947 */ /* 0x001fea0003800000 */
[C---:B0-----:R-:W-:Y:S01]  /*02b0*/  IMAD.WIDE R24, R5.reuse, 0x4, R16 ;  /* 0x0000000405187825 */ /* 0x041fe200078e0210 */
[----:B------:R-:W2:Y:S01]  /*02c0*/  LDG.E R32, desc[UR6][R8.64] ;  /* 0x0000000608207981 */ /* 0x000ea2000c1e1900 */
[----:B------:R-:W0:Y:S02]  /*02d0*/  LDC.64 R28, c[0x0][0x3d0] ;  /* 0x0000f400ff1c7b82 */ /* 0x000e240000000a00 */
[----:B---3--:R-:W-:Y:S01]  /*02e0*/  IMAD.WIDE R26, R5, 0x4, R18 ;  /* 0x00000004051a7825 */ /* 0x008fe200078e0212 */
[----:B------:R-:W2:Y:S04]  /*02f0*/  LDG.E R33, desc[UR6][R24.64] ;  /* 0x0000000618217981 */ /* 0x000ea8000c1e1900 */
[----:B------:R-:W3:Y:S04]  /*0300*/  LDG.E R30, desc[UR6][R10.64] ;  /* 0x000000060a1e7981 */ /* 0x000ee8000c1e1900 */
[----:B------:R-:W3:Y:S01]  /*0310*/  LDG.E R31, desc[UR6][R26.64] ;  /* 0x000000061a1f7981 */ /* 0x000ee2000c1e1900 */
[----:B0-----:R-:W-:-:S04]  /*0320*/  IMAD.WIDE R34, R2, 0x4, R28 ;  /* 0x0000000402227825 */ /* 0x001fc800078e021c */
[----:B------:R-:W-:Y:S02]  /*0330*/  IMAD.WIDE R28, R5, 0x4, R28 ;  /* 0x00000004051c7825 */ /* 0x000fe400078e021c */
[----:B------:R-:W4:Y:S02]  /*0340*/  LDG.E R35, desc[UR6][R34.64] ;  /* 0x0000000622237981 */ /* 0x000f24000c1e1900 */
[----:B--2---:R-:W-:-:S04]  /*0350*/  FMUL R33, R32, R33 ;  /* 0x0000002120217220 */ /* 0x004fc80000400000 */
[----:B---3--:R-:W-:Y:S02]  /*0360*/  FFMA R30, R30, R31, R33 ;  /* 0x0000001f1e1e7223 */ /* 0x008fe40000000021 */
[----:B------:R-:W4:Y:S02]  /*0370*/  LDG.E R31, desc[UR6][R28.64] ;  /* 0x000000061c1f7981 */ /* 0x000f24000c1e1900 */
[----:B----4-:R-:W-:Y:S02]  /*0380*/  FFMA R32, R35, R31, R30 ;  /* 0x0000001f23207223 */ /* 0x010fe4000000001e */
[----:B------:R-:W0:Y:S03]  /*0390*/  LDC.64 R30, c[0x0][0x3d8] ;  /* 0x0000f600ff1e7b82 */ /* 0x000e260000000a00 */
[----:B------:R-:W-:Y:S01]  /*03a0*/  FSETP.GEU.AND P0, PT, R32, RZ, PT ;  /* 0x000000ff2000720b */ /* 0x000fe20003f0e000 */
[----:B0-----:R-:W-:-:S04]  /*03b0*/  IMAD.WIDE R32, R2, 0x4, R30 ;  /* 0x0000000402207825 */ /* 0x001fc800078e021e */
[----:B------:R-:W-:Y:S01]  /*03c0*/  IMAD.WIDE R30, R5, 0x4, R30 ;  /* 0x00000004051e7825 */ /* 0x000fe200078e021e */
[----:B------:R-:W-:Y:S04]  /*03d0*/  STG.E desc[UR6][R32.64], R37 ;  /* 0x0000002520007986 */ /* 0x000fe8000c101906 */
[----:B------:R-:W-:Y:S04]  /*03e0*/  STG.E desc[UR6][R30.64], R37 ;  /* 0x000000251e007986 */ /* 0x000fe8000c101906 */
[----:B------:R-:W2:Y:S02]  /*03f0*/  @!P0 LDG.E R36, desc[UR6][R26.64] ;  /* 0x000000061a248981 */ /* 0x000ea4000c1e1900 */
[----:B--2---:R-:W-:-:S05]  /*0400*/  @!P0 FADD R36, -R36, -RZ ;  /* 0x800000ff24248221 */ /* 0x004fca0000000100 */
[----:B------:R0:W-:Y:S04]  /*0410*/  @!P0 STG.E desc[UR6][R26.64], R36 ;  /* 0x000000241a008986 */ /* 0x0001e8000c101906 */
[----:B------:R-:W2:Y:S02]  /*0420*/  @!P0 LDG.E R34, desc[UR6][R24.64] ;  /* 0x0000000618228981 */ /* 0x000ea4000c1e1900 */
[----:B--2---:R-:W-:-:S05]  /*0430*/  @!P0 FADD R35, -R34, -RZ ;  /* 0x800000ff22238221 */ /* 0x004fca0000000100 */
[----:B------:R1:W-:Y:S04]  /*0440*/  @!P0 STG.E desc[UR6][R24.64], R35 ;  /* 0x0000002318008986 */ /* 0x0003e8000c101906 */
[----:B0-----:R-:W2:Y:S01]  /*0450*/  @!P0 LDG.E R36, desc[UR6][R28.64] ;  /* 0x000000061c248981 */ /* 0x001ea2000c1e1900 */
[----:B-1----:R-:W0:Y:S02]  /*0460*/  LDC.64 R34, c[0x0][0x3b0] ;  /* 0x0000ec00ff227b82 */ /* 0x002e240000000a00 */
[----:B0-----:R-:W-:Y:S01]  /*0470*/  IMAD.WIDE R32, R2, 0x4, R34 ;  /* 0x0000000402207825 */ /* 0x001fe200078e0222 */
[----:B------:R-:W0:Y:S01]  /*0480*/  S2R R30, SR_LANEID ;  /* 0x00000000001e7919 */ /* 0x000e220000000000 */
[----:B------:R-:W1:Y:S01]  /*0490*/  S2R R27, SR_CgaCtaId ;  /* 0x00000000001b7919 */ /* 0x000e620000008800 */
[----:B------:R-:W-:Y:S01]  /*04a0*/  VOTEU.ANY UR4, UPT, PT ;  /* 0x0000000000047886 */ /* 0x000fe200038e0100 */
[----:B------:R-:W-:Y:S01]  /*04b0*/  MOV R24, 0x400 ;  /* 0x0000040000187802 */ /* 0x000fe20000000f00 */
[----:B------:R-:W-:Y:S04]  /*04c0*/  POPC R37, UR4 ;  /* 0x0000000400257d09 */ /* 0x000fe80008000000 */
[----:B------:R-:W-:-:S02]  /*04d0*/  VIADD R26, R24, 0x800 ;  /* 0x00000800181a7836 */ /* 0x000fc40000000000 */
[----:B--2---:R-:W-:-:S05]  /*04e0*/  @!P0 FADD R25, -R36, -RZ ;  /* 0x800000ff24198221 */ /* 0x004fca0000000100 */
[----:B------:R2:W-:Y:S04]  /*04f0*/  @!P0 STG.E desc[UR6][R28.64], R25 ;  /* 0x000000191c008986 */ /* 0x0005e8000c101906 */
[----:B------:R-:W3:Y:S01]  /*0500*/  LDG.E R31, desc[UR6][R32.64] ;  /* 0x00000006201f7981 */ /* 0x000ee2000c1e1900 */
[----:B------:R-:W0:Y:S01]  /*0510*/  FLO.U32 R36, UR4 ;  /* 0x0000000400247d00 */ /* 0x000e2200080e0000 */
[----:B-1----:R-:W-:Y:S01]  /*0520*/  LEA R26, R27, R26, 0x18 ;  /* 0x0000001a1b1a7211 */ /* 0x002fe200078ec0ff */
[----:B--2---:R-:W1:Y:S01]  /*0530*/  S2R R25, SR_LTMASK ;  /* 0x0000000000197919 */ /* 0x004e620000003900 */
[----:B0-----:R-:W-:-:S13]  /*0540*/  ISETP.EQ.U32.AND P0, PT, R36, R30, PT ;  /* 0x0000001e2400720c */ /* 0x001fda0003f02070 */
[----:B------:R-:W0:Y:S01]  /*0550*/  @P0 ATOMS.ADD R37, [R26], R37 ;  /* 0x000000251a25038c */ /* 0x000e220000000000 */
[----:B-1----:R-:W-:-:S03]  /*0560*/  LOP3.LUT R29, R25, UR4, RZ, 0xc0, !PT ;  /* 0x00000004191d7c12 */ /* 0x002fc6000f8ec0ff */
[----:B0-----:R-:W0:Y:S03]  /*0570*/  SHFL.IDX PT, R28, R37, R36, 0x1f ;  /* 0x00001f24251c7589 */ /* 0x001e2600000e0000 */
[----:B------:R-:W0:Y:S01]  /*0580*/  POPC R29, R29 ;  /* 0x0000001d001d7309 */ /* 0x000e220000000000 */
[----:B------:R-:W-:-:S04]  /*0590*/  IMAD.WIDE R34, R5, 0x4, R34 ;  /* 0x0000000405227825 */ /* 0x000fc800078e0222 */
[----:B0-----:R-:W-:-:S05]  /*05a0*/  IMAD.IADD R28, R28, 0x1, R29 ;  /* 0x000000011c1c7824 */ /* 0x001fca00078e021d */
[----:B------:R-:W-:Y:S02]  /*05b0*/  ISETP.GT.AND P0, PT, R28, 0x1ff, PT ;  /* 0x000001ff1c00780c */ /* 0x000fe40003f04270 */
[----:B---3--:R-:W-:-:S05]  /*05c0*/  IADD3 R31, PT, PT, R31, 0x1, RZ ;  /* 0x000000011f1f7810 */ /* 0x008fca0007ffe0ff */
[----:B------:R0:W-:Y:S06]  /*05d0*/  STG.E desc[UR6][R34.64], R31 ;  /* 0x0000001f22007986 */ /* 0x0001ec000c101906 */
[----:B------:R-:W-:Y:S05]  /*05e0*/  @P0 BRA `(.L_x_5) ;  /* 0x0000000000140947 */ /* 0x000fea0003800000 */
[----:B------:R-:W2:Y:S01]  /*05f0*/  LDG.E R6, desc[UR6][R6.64] ;  /* 0x0000000606067981 */ /* 0x000ea2000c1e1900 */
[----:B------:R-:W-:-:S04]  /*0600*/  LEA R5, R27, R24, 0x18 ;  /* 0x000000181b057211 */ /* 0x000fc800078ec0ff */
[----:B------:R-:W-:-:S05]  /*0610*/  LEA R5, R28, R5, 0x2 ;  /* 0x000000051c057211 */ /* 0x000fca00078e10ff */
[----:B--2---:R2:W-:Y:S01]  /*0620*/  STS [R5], R6 ;  /* 0x0000000605007388 */ /* 0x0045e20000000800 */
[----:B------:R-:W-:Y:S05]  /*0630*/  BRA `(.L_x_4) ;  /* 0x00000000003c7947 */ /* 0x000fea0003800000 */
.L_x_5:
[----:B------:R-:W-:Y:S01]  /*0640*/  VOTEU.ANY UR4, UPT, PT ;  /* 0x0000000000047886 */ /* 0x000fe200038e0100 */
[----:B------:R-:W1:Y:S01]  /*0650*/  LDC.64 R6, c[0x0][0x398] ;  /* 0x0000e600ff067b82 */ /* 0x000e620000000a00 */
[----:B0-----:R-:W0:Y:S08]  /*0660*/  FLO.U32 R31, UR4 ;  /* 0x00000004001f7d00 */ /* 0x001e3000080e0000 */
[----:B------:R-:W1:Y:S01]  /*0670*/  POPC R29, UR4 ;  /* 0x00000004001d7d09 */ /* 0x000e620008000000 */
[----:B0-----:R-:W-:-:S13]  /*0680*/  ISETP.EQ.U32.AND P0, PT, R31, R30, PT ;  /* 0x0000001e1f00720c */ /* 0x001fda0003f02070 */
[----:B-1----:R-:W2:Y:S01]  /*0690*/  @P0 ATOMG.E.ADD.STRONG.GPU PT, R6, desc[UR6][R6.64], R29 ;  /* 0x8000001d060609a8 */ /* 0x002ea200081ef106 */
[----:B------:R-:W-:Y:S02]  /*06a0*/  LOP3.LUT R26, R25, UR4, RZ, 0xc0, !PT ;  /* 0x00000004191a7c12 */ /* 0x000fe4000f8ec0ff */
[----:B------:R-:W-:Y:S01]  /*06b0*/  LEA R28, R27, R24, 0x18 ;  /* 0x000000181b1c7211 */ /* 0x000fe200078ec0ff */
[----:B------:R-:W-:-:S03]  /*06c0*/  HFMA2 R27, -RZ, RZ, 0, 3.0517578125e-05 ;  /* 0x00000200ff1b7431 */ /* 0x000fc600000001ff */
[----:B------:R-:W0:Y:S02]  /*06d0*/  POPC R26, R26 ;  /* 0x0000001a001a7309 */ /* 0x000e240000000000 */
[----:B------:R-:W-:Y:S04]  /*06e0*/  STS [R28+0x800], R27 ;  /* 0x0008001b1c007388 */ /* 0x000fe80000000800 */
[----:B--2---:R-:W0:Y:S02]  /*06f0*/  SHFL.IDX PT, R31, R6, R31, 0x1f ;  /* 0x00001f1f061f7589 */ /* 0x004e2400000e0000 */
[----:B0-----:R-:W-:-:S04]  /*0700*/  IMAD.IADD R25, R31, 0x1, R26 ;  /* 0x000000011f197824 */ /* 0x001fc800078e021a */
[----:B------:R-:W-:-:S05]  /*0710*/  IMAD.WIDE R24, R25, 0x4, R20 ;  /* 0x0000000419187825 */ /* 0x000fca00078e0214 */
[----:B------:R1:W-:Y:S02]  /*0720*/  STG.E desc[UR6][R24.64], R5 ;  /* 0x0000000518007986 */ /* 0x0003e4000c101906 */
.L_x_4:
[----:B------:R-:W-:Y:S05]  /*0730*/  BSYNC.RECONVERGENT B1 ;  /* 0x0000000000017941 */ /* 0x000fea0003800200 */
.L_x_3:
[----:B-12---:R-:W2:Y:S01]  /*0740*/  LDG.E R5, desc[UR6][R22.64+0x4] ;  /* 0x0000040616057981 */ /* 0x006ea2000c1e1900 */
[----:B------:R-:W-:-:S05]  /*0750*/  VIADD R4, R4, 0x1 ;  /* 0x0000000104047836 */ /* 0x000fca0000000000 */
[----:B--2---:R-:W-:-:S13]  /*0760*/  ISETP.GE.AND P0, PT, R4, R5, PT ;  /* 0x000000050400720c */ /* 0x004fda0003f06270 */
[----:B------:R-:W-:Y:S05]  /*0770*/  @!P0 BRA `(.L_x_6) ;  /* 0xfffffff800ac8947 */ /* 0x000fea000383ffff */
.L_x_2:
[----:B------:R-:W-:Y:S05]  /*0780*/  BSYNC.RECONVERGENT B0 ;  /* 0x0000000000007941 */ /* 0x000fea0003800200 */
.L_x_1:
[----:B------:R-:W-:Y:S01]  /*0790*/  BAR.SYNC.DEFER_BLOCKING 0x0 ;  /* 0x0000000000007b1d */ /* 0x000fe20000010000 */
[----:B------:R-:W-:-:S05]  /*07a0*/  ISETP.NE.AND P0, PT, R3, RZ, PT ;  /* 0x000000ff0300720c */ /* 0x000fca0003f05270 */
[----:B------:R-:W-:Y:S08]  /*07b0*/  BSSY.RECONVERGENT B0, `(.L_x_7) ;  /* 0x0000014000007945 */ /* 0x000ff00003800200 */
[----:B------:R-:W-:Y:S05]  /*07c0*/  @P0 BRA `(.L_x_8) ;  /* 0x0000000000480947 */ /* 0x000fea0003800000 */
[----:B------:R-:W1:Y:S01]  /*07d0*/  S2UR UR5, SR_CgaCtaId ;  /* 0x00000000000579c3 */ /* 0x000e620000008800 */
[----:B------:R-:W-:Y:S01]  /*07e0*/  UMOV UR4, 0x400 ;  /* 0x0000040000047882 */ /* 0x000fe20000000000 */
[----:B------:R-:W2:Y:S06]  /*07f0*/  S2R R7, SR_LANEID ;  /* 0x0000000000077919 */ /* 0x000eac0000000000 */
[----:B------:R-:W4:Y:S01]  /*0800*/  LDC.64 R4, c[0x0][0x398] ;  /* 0x0000e600ff047b82 */ /* 0x000f220000000a00 */
[----:B-1----:R-:W-:-:S03]  /*0810*/  ULEA UR4, UR5, UR4, 0x18 ;  /* 0x0000000405047291 */ /* 0x002fc6000f8ec0ff */
[----:B------:R-:W-:Y:S02]  /*0820*/  VOTEU.ANY UR5, UPT, PT ;  /* 0x0000000000057886 */ /* 0x000fe400038e0100 */
[----:B------:R-:W2:Y:S01]  /*0830*/  FLO.U32 R6, UR5 ;  /* 0x0000000500067d00 */ /* 0x000ea200080e0000 */
[----:B------:R-:W-:-:S03]  /*0840*/  UPOPC UR8, UR5 ;  /* 0x00000005000872bf */ /* 0x000fc60008000000 */
[----:B------:R-:W1:Y:S01]  /*0850*/  LDS R2, [UR4+0x800] ;  /* 0x00080004ff027984 */ /* 0x000e620008000800 */
[----:B--2---:R-:W-:Y:S02]  /*0860*/  ISETP.EQ.U32.AND P0, PT, R6, R7, PT ;  /* 0x000000070600720c */ /* 0x004fe40003f02070 */
[----:B-1----:R-:W-:-:S11]  /*0870*/  IMAD R7, R2, UR8, RZ ;  /* 0x0000000802077c24 */ /* 0x002fd6000f8e02ff */
[----:B----4-:R-:W2:Y:S01]  /*0880*/  @P0 ATOMG.E.ADD.STRONG.GPU PT, R5, desc[UR6][R4.64], R7 ;  /* 0x80000007040509a8 */ /* 0x010ea200081ef106 */
[----:B------:R-:W1:Y:S02]  /*0890*/  S2R R8, SR_LTMASK ;  /* 0x0000000000087919 */ /* 0x000e640000003900 */
[----:B-1----:R-:W-:-:S06]  /*08a0*/  LOP3.LUT R8, R8, UR5, RZ, 0xc0, !PT ;  /* 0x0000000508087c12 */ /* 0x002fcc000f8ec0ff */
[----:B------:R-:W1:Y:S01]  /*08b0*/  POPC R8, R8 ;  /* 0x0000000800087309 */ /* 0x000e620000000000 */
[----:B--2---:R-:W1:Y:S02]  /*08c0*/  SHFL.IDX PT, R9, R5, R6, 0x1f ;  /* 0x00001f0605097589 */ /* 0x004e6400000e0000 */
[----:B-1----:R-:W-:-:S05]  /*08d0*/  IMAD R2, R2, R8, R9 ;  /* 0x0000000802027224 */ /* 0x002fca00078e0209 */
[----:B------:R1:W-:Y:S02]  /*08e0*/  STS [UR4+0x804], R2 ;  /* 0x00080402ff007988 */ /* 0x0003e40008000804 */
.L_x_8:
[----:B------:R-:W-:Y:S05]  /*08f0*/  BSYNC.RECONVERGENT B0 ;  /* 0x0000000000007941 */ /* 0x000fea0003800200 */
.L_x_7:
[----:B------:R-:W2:Y:S08]  /*0900*/  S2UR UR5, SR_CgaCtaId ;  /* 0x00000000000579c3 */ /* 0x000eb00000008800 */
[----:B------:R-:W-:Y:S06]  /*0910*/  BAR.SYNC.DEFER_BLOCKING 0x0 ;  /* 0x0000000000007b1d */ /* 0x000fec0000010000 */
[----:B------:R-:W-:-:S02]  /*0920*/  UMOV UR4, 0x400 ;  /* 0x0000040000047882 */ /* 0x000fc40000000000 */
[----:B--2---:R-:W-:-:S09]  /*0930*/  ULEA UR4, UR5, UR4, 0x18 ;  /* 0x0000000405047291 */ /* 0x004fd2000f8ec0ff */
[----:B------:R-:W2:Y:S02]  /*0940*/  LDS.64 R8, [UR4+0x800] ;  /* 0x00080004ff087984 */ /* 0x000ea40008000a00 */
[----:B--2---:R-:W-:-:S13]  /*0950*/  ISETP.GE.AND P0, PT, R3, R8, PT ;  /* 0x000000080300720c */ /* 0x004fda0003f06270 */
[----:B------:R-:W-:Y:S05]  /*0960*/  @P0 EXIT ;  /* 0x000000000000094d */ /* 0x000fea0003800000 */
[----:B------:R-:W2:Y:S02]  /*0970*/  LDC.64 R6, c[0x0][0x390] ;  /* 0x0000e400ff067b82 */ /* 0x000ea40000000a00 */
.L_x_9:
[C---:B-1----:R-:W-:Y:S02]  /*0980*/  LEA R2, R3.reuse, UR4, 0x2 ;  /* 0x0000000403027c11 */ /* 0x042fe4000f8e10ff */
[----:B----4-:R-:W-:Y:S02]  /*0990*/  IADD3 R5, PT, PT, R3, R9, RZ ;  /* 0x0000000903057210 */ /* 0x010fe40007ffe0ff */
[----:B------:R-:W-:Y:S01]  /*09a0*/  IADD3 R3, PT, PT, R0, R3, RZ ;  /* 0x0000000300037210 */ /* 0x000fe20007ffe0ff */
[----:B------:R-:W1:Y:S02]  /*09b0*/  LDS R11, [R2] ;  /* 0x00000000020b7984 */ /* 0x000e640000000800 */
[----:B--2---:R-:W-:Y:S01]  /*09c0*/  IMAD.WIDE R4, R5, 0x4, R6 ;  /* 0x0000000405047825 */ /* 0x004fe200078e0206 */
[----:B------:R-:W-:-:S04]  /*09d0*/  ISETP.GE.AND P0, PT, R3, R8, PT ;  /* 0x000000080300720c */ /* 0x000fc80003f06270 */
[----:B-1----:R4:W-:Y:S09]  /*09e0*/  STG.E desc[UR6][R4.64], R11 ;  /* 0x0000000b04007986 */ /* 0x0029f2000c101906 */
[----:B------:R-:W-:Y:S05]  /*09f0*/  @!P0 BRA `(.L_x_9) ;  /* 0xfffffffc00e08947 */ /* 0x000fea000383ffff */
[----:B------:R-:W-:Y:S05]  /*0a00*/  EXIT ;  /* 0x000000000000794d */ /* 0x000fea0003800000 */
.L_x_10:
        /* <DEDUP_REMOVED lines=15> */
.L_x_12:


//--------------------- .nv.shared.reserved.0     --------------------------
	.section	.nv.shared.reserved.0,"aw",@nobits
	.weak		__nv_reservedSMEM_offset_0_alias
	.size		__nv_reservedSMEM_offset_0_alias, 0, 64
	.other		__nv_reservedSMEM_offset_0_alias,@"STO_CUDA_RESERVED_SHARED STV_DEFAULT"
__nv_reservedSMEM_offset_0_alias:
	.zero		0
	.zero		64


//--------------------- .nv.shared._Z17BFS_Bqueue_kernelPiS_S_S_S_S_S_S_PfS0_S0_S_ --------------------------
	.section	.nv.shared._Z17BFS_Bqueue_kernelPiS_S_S_S_S_S_S_PfS0_S0_S_,"aw",@nobits
	.sectionflags	@""
	.align	4
.nv.shared._Z17BFS_Bqueue_kernelPiS_S_S_S_S_S_S_PfS0_S0_S_:
	.zero		3080


//--------------------- .nv.constant0._Z12setValue_bfsIiEvPT_S0_i --------------------------
	.section	.nv.constant0._Z12setValue_bfsIiEvPT_S0_i,"a",@progbits
	.sectionflags	@""
	.align	4
.nv.constant0._Z12setValue_bfsIiEvPT_S0_i:
	.zero		912


//--------------------- .nv.constant0._Z17BFS_Bqueue_kernelPiS_S_S_S_S_S_S_PfS0_S0_S_ --------------------------
	.section	.nv.constant0._Z17BFS_Bqueue_kernelPiS_S_S_S_S_S_S_PfS0_S0_S_,"a",@progbits
	.sectionflags	@""
	.align	4
.nv.constant0._Z17BFS_Bqueue_kernelPiS_S_S_S_S_S_S_PfS0_S0_S_:
	.zero		992


//--------------------- SYMBOLS --------------------------

	.type		.nv.reservedSmem.offset0,@object
	.size		.nv.reservedSmem.offset0,0x4
	.type		.nv.reservedSmem.cap,@object
	.size		.nv.reservedSmem.cap,0x4
